//
// Generated by NVIDIA NVVM Compiler
//
// Compiler Build ID: CL-36424714
// Cuda compilation tools, release 13.0, V13.0.88
// Based on NVVM 20.0.0
//

.version 9.0
.target sm_100
.address_size 64

	// .globl	_ZN3cub18CUB_300001_SM_10006detail11EmptyKernelIvEEvv
.global .align 1 .b8 _ZN41_INTERNAL_54745729_4_k_cu_13426799_1540554cuda3std3__45__cpo5beginE[1];
.global .align 1 .b8 _ZN41_INTERNAL_54745729_4_k_cu_13426799_1540554cuda3std3__45__cpo3endE[1];
.global .align 1 .b8 _ZN41_INTERNAL_54745729_4_k_cu_13426799_1540554cuda3std3__45__cpo6cbeginE[1];
.global .align 1 .b8 _ZN41_INTERNAL_54745729_4_k_cu_13426799_1540554cuda3std3__45__cpo4cendE[1];
.global .align 1 .b8 _ZN41_INTERNAL_54745729_4_k_cu_13426799_1540554cuda3std3__45__cpo6rbeginE[1];
.global .align 1 .b8 _ZN41_INTERNAL_54745729_4_k_cu_13426799_1540554cuda3std3__45__cpo4rendE[1];
.global .align 1 .b8 _ZN41_INTERNAL_54745729_4_k_cu_13426799_1540554cuda3std3__45__cpo7crbeginE[1];
.global .align 1 .b8 _ZN41_INTERNAL_54745729_4_k_cu_13426799_1540554cuda3std3__45__cpo5crendE[1];
.global .align 1 .b8 _ZN41_INTERNAL_54745729_4_k_cu_13426799_1540554cuda3std3__443_GLOBAL__N__54745729_4_k_cu_13426799_1540556ignoreE[1];
.global .align 1 .b8 _ZN41_INTERNAL_54745729_4_k_cu_13426799_1540554cuda3std3__419piecewise_constructE[1];
.global .align 1 .b8 _ZN41_INTERNAL_54745729_4_k_cu_13426799_1540554cuda3std3__48in_placeE[1];
.global .align 1 .b8 _ZN41_INTERNAL_54745729_4_k_cu_13426799_1540554cuda3std3__420unreachable_sentinelE[1];
.global .align 1 .b8 _ZN41_INTERNAL_54745729_4_k_cu_13426799_1540554cuda3std3__47nulloptE[1];
.global .align 1 .b8 _ZN41_INTERNAL_54745729_4_k_cu_13426799_1540554cuda3std3__48unexpectE[1];
.global .align 1 .b8 _ZN41_INTERNAL_54745729_4_k_cu_13426799_1540554cuda3std6ranges3__45__cpo4swapE[1];
.global .align 1 .b8 _ZN41_INTERNAL_54745729_4_k_cu_13426799_1540554cuda3std6ranges3__45__cpo9iter_moveE[1];
.global .align 1 .b8 _ZN41_INTERNAL_54745729_4_k_cu_13426799_1540554cuda3std6ranges3__45__cpo5beginE[1];
.global .align 1 .b8 _ZN41_INTERNAL_54745729_4_k_cu_13426799_1540554cuda3std6ranges3__45__cpo3endE[1];
.global .align 1 .b8 _ZN41_INTERNAL_54745729_4_k_cu_13426799_1540554cuda3std6ranges3__45__cpo6cbeginE[1];
.global .align 1 .b8 _ZN41_INTERNAL_54745729_4_k_cu_13426799_1540554cuda3std6ranges3__45__cpo4cendE[1];
.global .align 1 .b8 _ZN41_INTERNAL_54745729_4_k_cu_13426799_1540554cuda3std6ranges3__45__cpo7advanceE[1];
.global .align 1 .b8 _ZN41_INTERNAL_54745729_4_k_cu_13426799_1540554cuda3std6ranges3__45__cpo9iter_swapE[1];
.global .align 1 .b8 _ZN41_INTERNAL_54745729_4_k_cu_13426799_1540554cuda3std6ranges3__45__cpo4nextE[1];
.global .align 1 .b8 _ZN41_INTERNAL_54745729_4_k_cu_13426799_1540554cuda3std6ranges3__45__cpo4prevE[1];
.global .align 1 .b8 _ZN41_INTERNAL_54745729_4_k_cu_13426799_1540554cuda3std6ranges3__45__cpo4dataE[1];
.global .align 1 .b8 _ZN41_INTERNAL_54745729_4_k_cu_13426799_1540554cuda3std6ranges3__45__cpo5cdataE[1];
.global .align 1 .b8 _ZN41_INTERNAL_54745729_4_k_cu_13426799_1540554cuda3std6ranges3__45__cpo4sizeE[1];
.global .align 1 .b8 _ZN41_INTERNAL_54745729_4_k_cu_13426799_1540554cuda3std6ranges3__45__cpo5ssizeE[1];
.global .align 1 .b8 _ZN41_INTERNAL_54745729_4_k_cu_13426799_1540554cuda3std6ranges3__45__cpo8distanceE[1];
.global .align 1 .b8 _ZN41_INTERNAL_54745729_4_k_cu_13426799_1540556thrust24THRUST_300001_SM_1000_NS8cuda_cub3parE[1];
.global .align 1 .b8 _ZN41_INTERNAL_54745729_4_k_cu_13426799_1540556thrust24THRUST_300001_SM_1000_NS8cuda_cub10par_nosyncE[1];
.global .align 1 .b8 _ZN41_INTERNAL_54745729_4_k_cu_13426799_1540556thrust24THRUST_300001_SM_1000_NS6system6detail10sequential3seqE[1];
.global .align 1 .b8 _ZN41_INTERNAL_54745729_4_k_cu_13426799_1540556thrust24THRUST_300001_SM_1000_NS12placeholders2_1E[1];
.global .align 1 .b8 _ZN41_INTERNAL_54745729_4_k_cu_13426799_1540556thrust24THRUST_300001_SM_1000_NS12placeholders2_2E[1];
.global .align 1 .b8 _ZN41_INTERNAL_54745729_4_k_cu_13426799_1540556thrust24THRUST_300001_SM_1000_NS12placeholders2_3E[1];
.global .align 1 .b8 _ZN41_INTERNAL_54745729_4_k_cu_13426799_1540556thrust24THRUST_300001_SM_1000_NS12placeholders2_4E[1];
.global .align 1 .b8 _ZN41_INTERNAL_54745729_4_k_cu_13426799_1540556thrust24THRUST_300001_SM_1000_NS12placeholders2_5E[1];
.global .align 1 .b8 _ZN41_INTERNAL_54745729_4_k_cu_13426799_1540556thrust24THRUST_300001_SM_1000_NS12placeholders2_6E[1];
.global .align 1 .b8 _ZN41_INTERNAL_54745729_4_k_cu_13426799_1540556thrust24THRUST_300001_SM_1000_NS12placeholders2_7E[1];
.global .align 1 .b8 _ZN41_INTERNAL_54745729_4_k_cu_13426799_1540556thrust24THRUST_300001_SM_1000_NS12placeholders2_8E[1];
.global .align 1 .b8 _ZN41_INTERNAL_54745729_4_k_cu_13426799_1540556thrust24THRUST_300001_SM_1000_NS12placeholders2_9E[1];
.global .align 1 .b8 _ZN41_INTERNAL_54745729_4_k_cu_13426799_1540556thrust24THRUST_300001_SM_1000_NS12placeholders3_10E[1];
.global .align 1 .b8 _ZN41_INTERNAL_54745729_4_k_cu_13426799_1540556thrust24THRUST_300001_SM_1000_NS3seqE[1];

.visible .entry _ZN3cub18CUB_300001_SM_10006detail11EmptyKernelIvEEvv()
{


	ret;

}


// ===== COMPILED SASS (sm_100) =====

	.target	sm_100

	.elftype	@"ET_EXEC"


//--------------------- .note.nv.tkinfo           --------------------------
	.section	.note.nv.tkinfo,"",@"SHT_NOTE"
	.sectionflags	@"SHF_NOTE_NV_TKINFO"
	.tkinfo
        /*0018*/ 	.word	0x00000002
        /*0030*/ 	.string	""
        /*0030*/ 	.string	"ptxas"
        /*0030*/ 	.string	"Cuda compilation tools, release 13.0, V13.0.88"
        /*0030*/ 	.string	"Build cuda_13.0.r13.0/compiler.36424714_0"
        /*0030*/ 	.string	"-arch sm_100 -m 64 "



//--------------------- .note.nv.cuinfo           --------------------------
	.section	.note.nv.cuinfo,"",@"SHT_NOTE"
	.sectionflags	@"SHF_NOTE_NV_CUINFO"
        /*0018*/ 	.short	0x0002
        /*001a*/ 	.short	0x0064
        /*001c*/ 	.short	0x0082
	.zero		2


//--------------------- .nv.info                  --------------------------
	.section	.nv.info,"",@"SHT_CUDA_INFO"
	.align	4


	//----- nvinfo : EIATTR_REGCOUNT
	.align		4
        /*0000*/ 	.byte	0x04, 0x2f
        /*0002*/ 	.short	(.L_44 - .L_43)
	.align		4
.L_43:
        /*0004*/ 	.word	index@(_ZN3cub18CUB_300001_SM_10006detail11EmptyKernelIvEEvv)
        /*0008*/ 	.word	0x00000004


	//----- nvinfo : EIATTR_FRAME_SIZE
	.align		4
.L_44:
        /*000c*/ 	.byte	0x04, 0x11
        /*000e*/ 	.short	(.L_46 - .L_45)
	.align		4
.L_45:
        /*0010*/ 	.word	index@(_ZN3cub18CUB_300001_SM_10006detail11EmptyKernelIvEEvv)
        /*0014*/ 	.word	0x00000000


	//----- nvinfo : EIATTR_MIN_STACK_SIZE
	.align		4
.L_46:
        /*0018*/ 	.byte	0x04, 0x12
        /*001a*/ 	.short	(.L_48 - .L_47)
	.align		4
.L_47:
        /*001c*/ 	.word	index@(_ZN3cub18CUB_300001_SM_10006detail11EmptyKernelIvEEvv)
        /*0020*/ 	.word	0x00000000
.L_48:


//--------------------- .nv.compat                --------------------------
	.section	.nv.compat,"",@"SHT_CUDA_COMPAT_INFO"
	.align	4
        /*0000*/ 	.byte	0x02, 0x09, 0x00, 0x00, 0x02, 0x02, 0x01, 0x00, 0x02, 0x05, 0x05, 0x00, 0x03, 0x07, 0x01, 0x01
        /*0010*/ 	.byte	0x02, 0x03, 0x00, 0x00, 0x02, 0x06, 0x01, 0x00, 0x04, 0x0b, 0x08, 0x00, 0x09, 0x00, 0x00, 0x00
        /*0020*/ 	.byte	0x00, 0x00, 0x00, 0x00


//--------------------- .nv.info._ZN3cub18CUB_300001_SM_10006detail11EmptyKernelIvEEvv --------------------------
	.section	.nv.info._ZN3cub18CUB_300001_SM_10006detail11EmptyKernelIvEEvv,"",@"SHT_CUDA_INFO"
	.sectionflags	@""
	.align	4


	//----- nvinfo : EIATTR_CUDA_API_VERSION
	.align		4
        /*0000*/ 	.byte	0x04, 0x37
        /*0002*/ 	.short	(.L_50 - .L_49)
.L_49:
        /*0004*/ 	.word	0x00000082


	//----- nvinfo : EIATTR_SPARSE_MMA_MASK
	.align		4
.L_50:
        /*0008*/ 	.byte	0x03, 0x50
        /*000a*/ 	.short	0x0000


	//----- nvinfo : EIATTR_MAXREG_COUNT
	.align		4
        /*000c*/ 	.byte	0x03, 0x1b
        /*000e*/ 	.short	0x00ff


	//----- nvinfo : EIATTR_MERCURY_ISA_VERSION
	.align		4
        /*0010*/ 	.byte	0x03, 0x5f
        /*0012*/ 	.short	0x0101


	//----- nvinfo : EIATTR_VRC_CTA_INIT_COUNT
	.align		4
        /*0014*/ 	.byte	0x02, 0x4a
	.zero		1
	.zero		1


	//----- nvinfo : EIATTR_EXIT_INSTR_OFFSETS
	.align		4
        /*0018*/ 	.byte	0x04, 0x1c
        /*001a*/ 	.short	(.L_52 - .L_51)


	//   ....[0]....
.L_51:
        /*001c*/ 	.word	0x00000010


	//----- nvinfo : EIATTR_SW_WAR
	.align		4
.L_52:
        /*0020*/ 	.byte	0x04, 0x36
        /*0022*/ 	.short	(.L_54 - .L_53)
.L_53:
        /*0024*/ 	.word	0x00000008
.L_54:


//--------------------- .nv.callgraph             --------------------------
	.section	.nv.callgraph,"",@"SHT_CUDA_CALLGRAPH"
	.align	4
	.sectionentsize	8
	.align		4
        /*0000*/ 	.word	0x00000000
	.align		4
        /*0004*/ 	.word	0xffffffff
	.align		4
        /*0008*/ 	.word	0x00000000
	.align		4
        /*000c*/ 	.word	0xfffffffe
	.align		4
        /*0010*/ 	.word	0x00000000
	.align		4
        /*0014*/ 	.word	0xfffffffd
	.align		4
        /*0018*/ 	.word	0x00000000
	.align		4
        /*001c*/ 	.word	0xfffffffc


//--------------------- .nv.constant4             --------------------------
	.section	.nv.constant4,"a",@progbits
	.align	8
	.align		8
.nv.constant4:
        /*0000*/ 	.dword	_ZN41_INTERNAL_54745729_4_k_cu_13426799_1545194cuda3std3__45__cpo5beginE
	.align		8
        /*0008*/ 	.dword	_ZN41_INTERNAL_54745729_4_k_cu_13426799_1545194cuda3std3__45__cpo3endE
	.align		8
        /*0010*/ 	.dword	_ZN41_INTERNAL_54745729_4_k_cu_13426799_1545194cuda3std3__45__cpo6cbeginE
	.align		8
        /*0018*/ 	.dword	_ZN41_INTERNAL_54745729_4_k_cu_13426799_1545194cuda3std3__45__cpo4cendE
	.align		8
        /*0020*/ 	.dword	_ZN41_INTERNAL_54745729_4_k_cu_13426799_1545194cuda3std3__45__cpo6rbeginE
	.align		8
        /*0028*/ 	.dword	_ZN41_INTERNAL_54745729_4_k_cu_13426799_1545194cuda3std3__45__cpo4rendE
	.align		8
        /*0030*/ 	.dword	_ZN41_INTERNAL_54745729_4_k_cu_13426799_1545194cuda3std3__45__cpo7crbeginE
	.align		8
        /*0038*/ 	.dword	_ZN41_INTERNAL_54745729_4_k_cu_13426799_1545194cuda3std3__45__cpo5crendE
	.align		8
        /*0040*/ 	.dword	_ZN41_INTERNAL_54745729_4_k_cu_13426799_1545194cuda3std3__443_GLOBAL__N__54745729_4_k_cu_13426799_1545196ignoreE
	.align		8
        /*0048*/ 	.dword	_ZN41_INTERNAL_54745729_4_k_cu_13426799_1545194cuda3std3__419piecewise_constructE
	.align		8
        /*0050*/ 	.dword	_ZN41_INTERNAL_54745729_4_k_cu_13426799_1545194cuda3std3__48in_placeE
	.align		8
        /*0058*/ 	.dword	_ZN41_INTERNAL_54745729_4_k_cu_13426799_1545194cuda3std3__420unreachable_sentinelE
	.align		8
        /*0060*/ 	.dword	_ZN41_INTERNAL_54745729_4_k_cu_13426799_1545194cuda3std3__47nulloptE
	.align		8
        /*0068*/ 	.dword	_ZN41_INTERNAL_54745729_4_k_cu_13426799_1545194cuda3std3__48unexpectE
	.align		8
        /*0070*/ 	.dword	_ZN41_INTERNAL_54745729_4_k_cu_13426799_1545194cuda3std6ranges3__45__cpo4swapE
	.align		8
        /*0078*/ 	.dword	_ZN41_INTERNAL_54745729_4_k_cu_13426799_1545194cuda3std6ranges3__45__cpo9iter_moveE
	.align		8
        /*0080*/ 	.dword	_ZN41_INTERNAL_54745729_4_k_cu_13426799_1545194cuda3std6ranges3__45__cpo5beginE
	.align		8
        /*0088*/ 	.dword	_ZN41_INTERNAL_54745729_4_k_cu_13426799_1545194cuda3std6ranges3__45__cpo3endE
	.align		8
        /*0090*/ 	.dword	_ZN41_INTERNAL_54745729_4_k_cu_13426799_1545194cuda3std6ranges3__45__cpo6cbeginE
	.align		8
        /*0098*/ 	.dword	_ZN41_INTERNAL_54745729_4_k_cu_13426799_1545194cuda3std6ranges3__45__cpo4cendE
	.align		8
        /*00a0*/ 	.dword	_ZN41_INTERNAL_54745729_4_k_cu_13426799_1545194cuda3std6ranges3__45__cpo7advanceE
	.align		8
        /*00a8*/ 	.dword	_ZN41_INTERNAL_54745729_4_k_cu_13426799_1545194cuda3std6ranges3__45__cpo9iter_swapE
	.align		8
        /*00b0*/ 	.dword	_ZN41_INTERNAL_54745729_4_k_cu_13426799_1545194cuda3std6ranges3__45__cpo4nextE
	.align		8
        /*00b8*/ 	.dword	_ZN41_INTERNAL_54745729_4_k_cu_13426799_1545194cuda3std6ranges3__45__cpo4prevE
	.align		8
        /*00c0*/ 	.dword	_ZN41_INTERNAL_54745729_4_k_cu_13426799_1545194cuda3std6ranges3__45__cpo4dataE
	.align		8
        /*00c8*/ 	.dword	_ZN41_INTERNAL_54745729_4_k_cu_13426799_1545194cuda3std6ranges3__45__cpo5cdataE
	.align		8
        /*00d0*/ 	.dword	_ZN41_INTERNAL_54745729_4_k_cu_13426799_1545194cuda3std6ranges3__45__cpo4sizeE
	.align		8
        /*00d8*/ 	.dword	_ZN41_INTERNAL_54745729_4_k_cu_13426799_1545194cuda3std6ranges3__45__cpo5ssizeE
	.align		8
        /*00e0*/ 	.dword	_ZN41_INTERNAL_54745729_4_k_cu_13426799_1545194cuda3std6ranges3__45__cpo8distanceE
	.align		8
        /*00e8*/ 	.dword	_ZN41_INTERNAL_54745729_4_k_cu_13426799_1545196thrust24THRUST_300001_SM_1000_NS8cuda_cub3parE
	.align		8
        /*00f0*/ 	.dword	_ZN41_INTERNAL_54745729_4_k_cu_13426799_1545196thrust24THRUST_300001_SM_1000_NS8cuda_cub10par_nosyncE
	.align		8
        /*00f8*/ 	.dword	_ZN41_INTERNAL_54745729_4_k_cu_13426799_1545196thrust24THRUST_300001_SM_1000_NS6system6detail10sequential3seqE
	.align		8
        /*0100*/ 	.dword	_ZN41_INTERNAL_54745729_4_k_cu_13426799_1545196thrust24THRUST_300001_SM_1000_NS12placeholders2_1E
	.align		8
        /*0108*/ 	.dword	_ZN41_INTERNAL_54745729_4_k_cu_13426799_1545196thrust24THRUST_300001_SM_1000_NS12placeholders2_2E
	.align		8
        /*0110*/ 	.dword	_ZN41_INTERNAL_54745729_4_k_cu_13426799_1545196thrust24THRUST_300001_SM_1000_NS12placeholders2_3E
	.align		8
        /*0118*/ 	.dword	_ZN41_INTERNAL_54745729_4_k_cu_13426799_1545196thrust24THRUST_300001_SM_1000_NS12placeholders2_4E
	.align		8
        /*0120*/ 	.dword	_ZN41_INTERNAL_54745729_4_k_cu_13426799_1545196thrust24THRUST_300001_SM_1000_NS12placeholders2_5E
	.align		8
        /*0128*/ 	.dword	_ZN41_INTERNAL_54745729_4_k_cu_13426799_1545196thrust24THRUST_300001_SM_1000_NS12placeholders2_6E
	.align		8
        /*0130*/ 	.dword	_ZN41_INTERNAL_54745729_4_k_cu_13426799_1545196thrust24THRUST_300001_SM_1000_NS12placeholders2_7E
	.align		8
        /*0138*/ 	.dword	_ZN41_INTERNAL_54745729_4_k_cu_13426799_1545196thrust24THRUST_300001_SM_1000_NS12placeholders2_8E
	.align		8
        /*0140*/ 	.dword	_ZN41_INTERNAL_54745729_4_k_cu_13426799_1545196thrust24THRUST_300001_SM_1000_NS12placeholders2_9E
	.align		8
        /*0148*/ 	.dword	_ZN41_INTERNAL_54745729_4_k_cu_13426799_1545196thrust24THRUST_300001_SM_1000_NS12placeholders3_10E
	.align		8
        /*0150*/ 	.dword	_ZN41_INTERNAL_54745729_4_k_cu_13426799_1545196thrust24THRUST_300001_SM_1000_NS3seqE


//--------------------- .text._ZN3cub18CUB_300001_SM_10006detail11EmptyKernelIvEEvv --------------------------
	.section	.text._ZN3cub18CUB_300001_SM_10006detail11EmptyKernelIvEEvv,"ax",@progbits
	.align	128
        .global         _ZN3cub18CUB_300001_SM_10006detail11EmptyKernelIvEEvv
        .type           _ZN3cub18CUB_300001_SM_10006detail11EmptyKernelIvEEvv,@function
        .size           _ZN3cub18CUB_300001_SM_10006detail11EmptyKernelIvEEvv,(.L_x_1 - _ZN3cub18CUB_300001_SM_10006detail11EmptyKernelIvEEvv)
        .other          _ZN3cub18CUB_300001_SM_10006detail11EmptyKernelIvEEvv,@"STO_CUDA_ENTRY STV_DEFAULT"
_ZN3cub18CUB_300001_SM_10006detail11EmptyKernelIvEEvv:
.text._ZN3cub18CUB_300001_SM_10006detail11EmptyKernelIvEEvv:
[----:B------:R-:W-:Y:S01]  /*0000*/  LDC R1, c[0x0][0x37c] ;  /* 0x0000df00ff017b82 */ /* 0x000fe20000000800 */
[----:B------:R-:W-:Y:S05]  /*0010*/  EXIT ;  /* 0x000000000000794d */ /* 0x000fea0003800000 */
.L_x_0:
[----:B------:R-:W-:-:S00]  /*0020*/  BRA `(.L_x_0) ;  /* 0xfffffffc00fc7947 */ /* 0x000fc0000383ffff */
[----:B------:R-:W-:-:S00]  /*0030*/  NOP ;  /* 0x0000000000007918 */ /* 0x000fc00000000000 */
        /* <DEDUP_REMOVED lines=12> */
.L_x_1:


//--------------------- .nv.shared.reserved.0     --------------------------
	.section	.nv.shared.reserved.0,"aw",@nobits
	.weak		__nv_reservedSMEM_offset_0_alias
	.size		__nv_reservedSMEM_offset_0_alias, 0, 64
	.other		__nv_reservedSMEM_offset_0_alias,@"STO_CUDA_RESERVED_SHARED STV_DEFAULT"
__nv_reservedSMEM_offset_0_alias:
	.zero		0
	.zero		64


//--------------------- .nv.global                --------------------------
	.section	.nv.global,"aw",@nobits
.nv.global:
	.type		_ZN41_INTERNAL_54745729_4_k_cu_13426799_1545196thrust24THRUST_300001_SM_1000_NS3seqE,@object
	.size		_ZN41_INTERNAL_54745729_4_k_cu_13426799_1545196thrust24THRUST_300001_SM_1000_NS3seqE,(_ZN41_INTERNAL_54745729_4_k_cu_13426799_1545194cuda3std3__48in_placeE - _ZN41_INTERNAL_54745729_4_k_cu_13426799_1545196thrust24THRUST_300001_SM_1000_NS3seqE)
_ZN41_INTERNAL_54745729_4_k_cu_13426799_1545196thrust24THRUST_300001_SM_1000_NS3seqE:
	.zero		1
	.type		_ZN41_INTERNAL_54745729_4_k_cu_13426799_1545194cuda3std3__48in_placeE,@object
	.size		_ZN41_INTERNAL_54745729_4_k_cu_13426799_1545194cuda3std3__48in_placeE,(_ZN41_INTERNAL_54745729_4_k_cu_13426799_1545194cuda3std6ranges3__45__cpo4sizeE - _ZN41_INTERNAL_54745729_4_k_cu_13426799_1545194cuda3std3__48in_placeE)
_ZN41_INTERNAL_54745729_4_k_cu_13426799_1545194cuda3std3__48in_placeE:
	.zero		1
	.type		_ZN41_INTERNAL_54745729_4_k_cu_13426799_1545194cuda3std6ranges3__45__cpo4sizeE,@object
	.size		_ZN41_INTERNAL_54745729_4_k_cu_13426799_1545194cuda3std6ranges3__45__cpo4sizeE,(_ZN41_INTERNAL_54745729_4_k_cu_13426799_1545196thrust24THRUST_300001_SM_1000_NS12placeholders2_3E - _ZN41_INTERNAL_54745729_4_k_cu_13426799_1545194cuda3std6ranges3__45__cpo4sizeE)
_ZN41_INTERNAL_54745729_4_k_cu_13426799_1545194cuda3std6ranges3__45__cpo4sizeE:
	.zero		1
	.type		_ZN41_INTERNAL_54745729_4_k_cu_13426799_1545196thrust24THRUST_300001_SM_1000_NS12placeholders2_3E,@object
	.size		_ZN41_INTERNAL_54745729_4_k_cu_13426799_1545196thrust24THRUST_300001_SM_1000_NS12placeholders2_3E,(_ZN41_INTERNAL_54745729_4_k_cu_13426799_1545194cuda3std3__45__cpo6cbeginE - _ZN41_INTERNAL_54745729_4_k_cu_13426799_1545196thrust24THRUST_300001_SM_1000_NS12placeholders2_3E)
_ZN41_INTERNAL_54745729_4_k_cu_13426799_1545196thrust24THRUST_300001_SM_1000_NS12placeholders2_3E:
	.zero		1
	.type		_ZN41_INTERNAL_54745729_4_k_cu_13426799_1545194cuda3std3__45__cpo6cbeginE,@object
	.size		_ZN41_INTERNAL_54745729_4_k_cu_13426799_1545194cuda3std3__45__cpo6cbeginE,(_ZN41_INTERNAL_54745729_4_k_cu_13426799_1545194cuda3std6ranges3__45__cpo6cbeginE - _ZN41_INTERNAL_54745729_4_k_cu_13426799_1545194cuda3std3__45__cpo6cbeginE)
_ZN41_INTERNAL_54745729_4_k_cu_13426799_1545194cuda3std3__45__cpo6cbeginE:
	.zero		1
	.type		_ZN41_INTERNAL_54745729_4_k_cu_13426799_1545194cuda3std6ranges3__45__cpo6cbeginE,@object
	.size		_ZN41_INTERNAL_54745729_4_k_cu_13426799_1545194cuda3std6ranges3__45__cpo6cbeginE,(_ZN41_INTERNAL_54745729_4_k_cu_13426799_1545196thrust24THRUST_300001_SM_1000_NS12placeholders2_7E - _ZN41_INTERNAL_54745729_4_k_cu_13426799_1545194cuda3std6ranges3__45__cpo6cbeginE)
_ZN41_INTERNAL_54745729_4_k_cu_13426799_1545194cuda3std6ranges3__45__cpo6cbeginE:
	.zero		1
	.type		_ZN41_INTERNAL_54745729_4_k_cu_13426799_1545196thrust24THRUST_300001_SM_1000_NS12placeholders2_7E,@object
	.size		_ZN41_INTERNAL_54745729_4_k_cu_13426799_1545196thrust24THRUST_300001_SM_1000_NS12placeholders2_7E,(_ZN41_INTERNAL_54745729_4_k_cu_13426799_1545194cuda3std3__45__cpo7crbeginE - _ZN41_INTERNAL_54745729_4_k_cu_13426799_1545196thrust24THRUST_300001_SM_1000_NS12placeholders2_7E)
_ZN41_INTERNAL_54745729_4_k_cu_13426799_1545196thrust24THRUST_300001_SM_1000_NS12placeholders2_7E:
	.zero		1
	.type		_ZN41_INTERNAL_54745729_4_k_cu_13426799_1545194cuda3std3__45__cpo7crbeginE,@object
	.size		_ZN41_INTERNAL_54745729_4_k_cu_13426799_1545194cuda3std3__45__cpo7crbeginE,(_ZN41_INTERNAL_54745729_4_k_cu_13426799_1545194cuda3std6ranges3__45__cpo4nextE - _ZN41_INTERNAL_54745729_4_k_cu_13426799_1545194cuda3std3__45__cpo7crbeginE)
_ZN41_INTERNAL_54745729_4_k_cu_13426799_1545194cuda3std3__45__cpo7crbeginE:
	.zero		1
	.type		_ZN41_INTERNAL_54745729_4_k_cu_13426799_1545194cuda3std6ranges3__45__cpo4nextE,@object
	.size		_ZN41_INTERNAL_54745729_4_k_cu_13426799_1545194cuda3std6ranges3__45__cpo4nextE,(_ZN41_INTERNAL_54745729_4_k_cu_13426799_1545194cuda3std6ranges3__45__cpo4swapE - _ZN41_INTERNAL_54745729_4_k_cu_13426799_1545194cuda3std6ranges3__45__cpo4nextE)
_ZN41_INTERNAL_54745729_4_k_cu_13426799_1545194cuda3std6ranges3__45__cpo4nextE:
	.zero		1
	.type		_ZN41_INTERNAL_54745729_4_k_cu_13426799_1545194cuda3std6ranges3__45__cpo4swapE,@object
	.size		_ZN41_INTERNAL_54745729_4_k_cu_13426799_1545194cuda3std6ranges3__45__cpo4swapE,(_ZN41_INTERNAL_54745729_4_k_cu_13426799_1545196thrust24THRUST_300001_SM_1000_NS8cuda_cub10par_nosyncE - _ZN41_INTERNAL_54745729_4_k_cu_13426799_1545194cuda3std6ranges3__45__cpo4swapE)
_ZN41_INTERNAL_54745729_4_k_cu_13426799_1545194cuda3std6ranges3__45__cpo4swapE:
	.zero		1
	.type		_ZN41_INTERNAL_54745729_4_k_cu_13426799_1545196thrust24THRUST_300001_SM_1000_NS8cuda_cub10par_nosyncE,@object
	.size		_ZN41_INTERNAL_54745729_4_k_cu_13426799_1545196thrust24THRUST_300001_SM_1000_NS8cuda_cub10par_nosyncE,(_ZN41_INTERNAL_54745729_4_k_cu_13426799_1545196thrust24THRUST_300001_SM_1000_NS12placeholders2_9E - _ZN41_INTERNAL_54745729_4_k_cu_13426799_1545196thrust24THRUST_300001_SM_1000_NS8cuda_cub10par_nosyncE)
_ZN41_INTERNAL_54745729_4_k_cu_13426799_1545196thrust24THRUST_300001_SM_1000_NS8cuda_cub10par_nosyncE:
	.zero		1
	.type		_ZN41_INTERNAL_54745729_4_k_cu_13426799_1545196thrust24THRUST_300001_SM_1000_NS12placeholders2_9E,@object
	.size		_ZN41_INTERNAL_54745729_4_k_cu_13426799_1545196thrust24THRUST_300001_SM_1000_NS12placeholders2_9E,(_ZN41_INTERNAL_54745729_4_k_cu_13426799_1545194cuda3std3__443_GLOBAL__N__54745729_4_k_cu_13426799_1545196ignoreE - _ZN41_INTERNAL_54745729_4_k_cu_13426799_1545196thrust24THRUST_300001_SM_1000_NS12placeholders2_9E)
_ZN41_INTERNAL_54745729_4_k_cu_13426799_1545196thrust24THRUST_300001_SM_1000_NS12placeholders2_9E:
	.zero		1
	.type		_ZN41_INTERNAL_54745729_4_k_cu_13426799_1545194cuda3std3__443_GLOBAL__N__54745729_4_k_cu_13426799_1545196ignoreE,@object
	.size		_ZN41_INTERNAL_54745729_4_k_cu_13426799_1545194cuda3std3__443_GLOBAL__N__54745729_4_k_cu_13426799_1545196ignoreE,(_ZN41_INTERNAL_54745729_4_k_cu_13426799_1545194cuda3std6ranges3__45__cpo4dataE - _ZN41_INTERNAL_54745729_4_k_cu_13426799_1545194cuda3std3__443_GLOBAL__N__54745729_4_k_cu_13426799_1545196ignoreE)
_ZN41_INTERNAL_54745729_4_k_cu_13426799_1545194cuda3std3__443_GLOBAL__N__54745729_4_k_cu_13426799_1545196ignoreE:
	.zero		1
	.type		_ZN41_INTERNAL_54745729_4_k_cu_13426799_1545194cuda3std6ranges3__45__cpo4dataE,@object
	.size		_ZN41_INTERNAL_54745729_4_k_cu_13426799_1545194cuda3std6ranges3__45__cpo4dataE,(_ZN41_INTERNAL_54745729_4_k_cu_13426799_1545196thrust24THRUST_300001_SM_1000_NS12placeholders2_1E - _ZN41_INTERNAL_54745729_4_k_cu_13426799_1545194cuda3std6ranges3__45__cpo4dataE)
_ZN41_INTERNAL_54745729_4_k_cu_13426799_1545194cuda3std6ranges3__45__cpo4dataE:
	.zero		1
	.type		_ZN41_INTERNAL_54745729_4_k_cu_13426799_1545196thrust24THRUST_300001_SM_1000_NS12placeholders2_1E,@object
	.size		_ZN41_INTERNAL_54745729_4_k_cu_13426799_1545196thrust24THRUST_300001_SM_1000_NS12placeholders2_1E,(_ZN41_INTERNAL_54745729_4_k_cu_13426799_1545194cuda3std3__45__cpo5beginE - _ZN41_INTERNAL_54745729_4_k_cu_13426799_1545196thrust24THRUST_300001_SM_1000_NS12placeholders2_1E)
_ZN41_INTERNAL_54745729_4_k_cu_13426799_1545196thrust24THRUST_300001_SM_1000_NS12placeholders2_1E:
	.zero		1
	.type		_ZN41_INTERNAL_54745729_4_k_cu_13426799_1545194cuda3std3__45__cpo5beginE,@object
	.size		_ZN41_INTERNAL_54745729_4_k_cu_13426799_1545194cuda3std3__45__cpo5beginE,(_ZN41_INTERNAL_54745729_4_k_cu_13426799_1545194cuda3std6ranges3__45__cpo5beginE - _ZN41_INTERNAL_54745729_4_k_cu_13426799_1545194cuda3std3__45__cpo5beginE)
_ZN41_INTERNAL_54745729_4_k_cu_13426799_1545194cuda3std3__45__cpo5beginE:
	.zero		1
	.type		_ZN41_INTERNAL_54745729_4_k_cu_13426799_1545194cuda3std6ranges3__45__cpo5beginE,@object
	.size		_ZN41_INTERNAL_54745729_4_k_cu_13426799_1545194cuda3std6ranges3__45__cpo5beginE,(_ZN41_INTERNAL_54745729_4_k_cu_13426799_1545196thrust24THRUST_300001_SM_1000_NS12placeholders2_5E - _ZN41_INTERNAL_54745729_4_k_cu_13426799_1545194cuda3std6ranges3__45__cpo5beginE)
_ZN41_INTERNAL_54745729_4_k_cu_13426799_1545194cuda3std6ranges3__45__cpo5beginE:
	.zero		1
	.type		_ZN41_INTERNAL_54745729_4_k_cu_13426799_1545196thrust24THRUST_300001_SM_1000_NS12placeholders2_5E,@object
	.size		_ZN41_INTERNAL_54745729_4_k_cu_13426799_1545196thrust24THRUST_300001_SM_1000_NS12placeholders2_5E,(_ZN41_INTERNAL_54745729_4_k_cu_13426799_1545194cuda3std3__45__cpo6rbeginE - _ZN41_INTERNAL_54745729_4_k_cu_13426799_1545196thrust24THRUST_300001_SM_1000_NS12placeholders2_5E)
_ZN41_INTERNAL_54745729_4_k_cu_13426799_1545196thrust24THRUST_300001_SM_1000_NS12placeholders2_5E:
	.zero		1
	.type		_ZN41_INTERNAL_54745729_4_k_cu_13426799_1545194cuda3std3__45__cpo6rbeginE,@object
	.size		_ZN41_INTERNAL_54745729_4_k_cu_13426799_1545194cuda3std3__45__cpo6rbeginE,(_ZN41_INTERNAL_54745729_4_k_cu_13426799_1545194cuda3std6ranges3__45__cpo7advanceE - _ZN41_INTERNAL_54745729_4_k_cu_13426799_1545194cuda3std3__45__cpo6rbeginE)
_ZN41_INTERNAL_54745729_4_k_cu_13426799_1545194cuda3std3__45__cpo6rbeginE:
	.zero		1
	.type		_ZN41_INTERNAL_54745729_4_k_cu_13426799_1545194cuda3std6ranges3__45__cpo7advanceE,@object
	.size		_ZN41_INTERNAL_54745729_4_k_cu_13426799_1545194cuda3std6ranges3__45__cpo7advanceE,(_ZN41_INTERNAL_54745729_4_k_cu_13426799_1545194cuda3std3__47nulloptE - _ZN41_INTERNAL_54745729_4_k_cu_13426799_1545194cuda3std6ranges3__45__cpo7advanceE)
_ZN41_INTERNAL_54745729_4_k_cu_13426799_1545194cuda3std6ranges3__45__cpo7advanceE:
	.zero		1
	.type		_ZN41_INTERNAL_54745729_4_k_cu_13426799_1545194cuda3std3__47nulloptE,@object
	.size		_ZN41_INTERNAL_54745729_4_k_cu_13426799_1545194cuda3std3__47nulloptE,(_ZN41_INTERNAL_54745729_4_k_cu_13426799_1545194cuda3std6ranges3__45__cpo8distanceE - _ZN41_INTERNAL_54745729_4_k_cu_13426799_1545194cuda3std3__47nulloptE)
_ZN41_INTERNAL_54745729_4_k_cu_13426799_1545194cuda3std3__47nulloptE:
	.zero		1
	.type		_ZN41_INTERNAL_54745729_4_k_cu_13426799_1545194cuda3std6ranges3__45__cpo8distanceE,@object
	.size		_ZN41_INTERNAL_54745729_4_k_cu_13426799_1545194cuda3std6ranges3__45__cpo8distanceE,(_ZN41_INTERNAL_54745729_4_k_cu_13426799_1545196thrust24THRUST_300001_SM_1000_NS12placeholders3_10E - _ZN41_INTERNAL_54745729_4_k_cu_13426799_1545194cuda3std6ranges3__45__cpo8distanceE)
_ZN41_INTERNAL_54745729_4_k_cu_13426799_1545194cuda3std6ranges3__45__cpo8distanceE:
	.zero		1
	.type		_ZN41_INTERNAL_54745729_4_k_cu_13426799_1545196thrust24THRUST_300001_SM_1000_NS12placeholders3_10E,@object
	.size		_ZN41_INTERNAL_54745729_4_k_cu_13426799_1545196thrust24THRUST_300001_SM_1000_NS12placeholders3_10E,(_ZN41_INTERNAL_54745729_4_k_cu_13426799_1545194cuda3std3__419piecewise_constructE - _ZN41_INTERNAL_54745729_4_k_cu_13426799_1545196thrust24THRUST_300001_SM_1000_NS12placeholders3_10E)
_ZN41_INTERNAL_54745729_4_k_cu_13426799_1545196thrust24THRUST_300001_SM_1000_NS12placeholders3_10E:
	.zero		1
	.type		_ZN41_INTERNAL_54745729_4_k_cu_13426799_1545194cuda3std3__419piecewise_constructE,@object
	.size		_ZN41_INTERNAL_54745729_4_k_cu_13426799_1545194cuda3std3__419piecewise_constructE,(_ZN41_INTERNAL_54745729_4_k_cu_13426799_1545194cuda3std6ranges3__45__cpo5cdataE - _ZN41_INTERNAL_54745729_4_k_cu_13426799_1545194cuda3std3__419piecewise_constructE)
_ZN41_INTERNAL_54745729_4_k_cu_13426799_1545194cuda3std3__419piecewise_constructE:
	.zero		1
	.type		_ZN41_INTERNAL_54745729_4_k_cu_13426799_1545194cuda3std6ranges3__45__cpo5cdataE,@object
	.size		_ZN41_INTERNAL_54745729_4_k_cu_13426799_1545194cuda3std6ranges3__45__cpo5cdataE,(_ZN41_INTERNAL_54745729_4_k_cu_13426799_1545196thrust24THRUST_300001_SM_1000_NS12placeholders2_2E - _ZN41_INTERNAL_54745729_4_k_cu_13426799_1545194cuda3std6ranges3__45__cpo5cdataE)
_ZN41_INTERNAL_54745729_4_k_cu_13426799_1545194cuda3std6ranges3__45__cpo5cdataE:
	.zero		1
	.type		_ZN41_INTERNAL_54745729_4_k_cu_13426799_1545196thrust24THRUST_300001_SM_1000_NS12placeholders2_2E,@object
	.size		_ZN41_INTERNAL_54745729_4_k_cu_13426799_1545196thrust24THRUST_300001_SM_1000_NS12placeholders2_2E,(_ZN41_INTERNAL_54745729_4_k_cu_13426799_1545194cuda3std3__45__cpo3endE - _ZN41_INTERNAL_54745729_4_k_cu_13426799_1545196thrust24THRUST_300001_SM_1000_NS12placeholders2_2E)
_ZN41_INTERNAL_54745729_4_k_cu_13426799_1545196thrust24THRUST_300001_SM_1000_NS12placeholders2_2E:
	.zero		1
	.type		_ZN41_INTERNAL_54745729_4_k_cu_13426799_1545194cuda3std3__45__cpo3endE,@object
	.size		_ZN41_INTERNAL_54745729_4_k_cu_13426799_1545194cuda3std3__45__cpo3endE,(_ZN41_INTERNAL_54745729_4_k_cu_13426799_1545194cuda3std6ranges3__45__cpo3endE - _ZN41_INTERNAL_54745729_4_k_cu_13426799_1545194cuda3std3__45__cpo3endE)
_ZN41_INTERNAL_54745729_4_k_cu_13426799_1545194cuda3std3__45__cpo3endE:
	.zero		1
	.type		_ZN41_INTERNAL_54745729_4_k_cu_13426799_1545194cuda3std6ranges3__45__cpo3endE,@object
	.size		_ZN41_INTERNAL_54745729_4_k_cu_13426799_1545194cuda3std6ranges3__45__cpo3endE,(_ZN41_INTERNAL_54745729_4_k_cu_13426799_1545196thrust24THRUST_300001_SM_1000_NS12placeholders2_6E - _ZN41_INTERNAL_54745729_4_k_cu_13426799_1545194cuda3std6ranges3__45__cpo3endE)
_ZN41_INTERNAL_54745729_4_k_cu_13426799_1545194cuda3std6ranges3__45__cpo3endE:
	.zero		1
	.type		_ZN41_INTERNAL_54745729_4_k_cu_13426799_1545196thrust24THRUST_300001_SM_1000_NS12placeholders2_6E,@object
	.size		_ZN41_INTERNAL_54745729_4_k_cu_13426799_1545196thrust24THRUST_300001_SM_1000_NS12placeholders2_6E,(_ZN41_INTERNAL_54745729_4_k_cu_13426799_1545194cuda3std3__45__cpo4rendE - _ZN41_INTERNAL_54745729_4_k_cu_13426799_1545196thrust24THRUST_300001_SM_1000_NS12placeholders2_6E)
_ZN41_INTERNAL_54745729_4_k_cu_13426799_1545196thrust24THRUST_300001_SM_1000_NS12placeholders2_6E:
	.zero		1
	.type		_ZN41_INTERNAL_54745729_4_k_cu_13426799_1545194cuda3std3__45__cpo4rendE,@object
	.size		_ZN41_INTERNAL_54745729_4_k_cu_13426799_1545194cuda3std3__45__cpo4rendE,(_ZN41_INTERNAL_54745729_4_k_cu_13426799_1545194cuda3std6ranges3__45__cpo9iter_swapE - _ZN41_INTERNAL_54745729_4_k_cu_13426799_1545194cuda3std3__45__cpo4rendE)
_ZN41_INTERNAL_54745729_4_k_cu_13426799_1545194cuda3std3__45__cpo4rendE:
	.zero		1
	.type		_ZN41_INTERNAL_54745729_4_k_cu_13426799_1545194cuda3std6ranges3__45__cpo9iter_swapE,@object
	.size		_ZN41_INTERNAL_54745729_4_k_cu_13426799_1545194cuda3std6ranges3__45__cpo9iter_swapE,(_ZN41_INTERNAL_54745729_4_k_cu_13426799_1545194cuda3std3__48unexpectE - _ZN41_INTERNAL_54745729_4_k_cu_13426799_1545194cuda3std6ranges3__45__cpo9iter_swapE)
_ZN41_INTERNAL_54745729_4_k_cu_13426799_1545194cuda3std6ranges3__45__cpo9iter_swapE:
	.zero		1
	.type		_ZN41_INTERNAL_54745729_4_k_cu_13426799_1545194cuda3std3__48unexpectE,@object
	.size		_ZN41_INTERNAL_54745729_4_k_cu_13426799_1545194cuda3std3__48unexpectE,(_ZN41_INTERNAL_54745729_4_k_cu_13426799_1545196thrust24THRUST_300001_SM_1000_NS8cuda_cub3parE - _ZN41_INTERNAL_54745729_4_k_cu_13426799_1545194cuda3std3__48unexpectE)
_ZN41_INTERNAL_54745729_4_k_cu_13426799_1545194cuda3std3__48unexpectE:
	.zero		1
	.type		_ZN41_INTERNAL_54745729_4_k_cu_13426799_1545196thrust24THRUST_300001_SM_1000_NS8cuda_cub3parE,@object
	.size		_ZN41_INTERNAL_54745729_4_k_cu_13426799_1545196thrust24THRUST_300001_SM_1000_NS8cuda_cub3parE,(_ZN41_INTERNAL_54745729_4_k_cu_13426799_1545196thrust24THRUST_300001_SM_1000_NS12placeholders2_4E - _ZN41_INTERNAL_54745729_4_k_cu_13426799_1545196thrust24THRUST_300001_SM_1000_NS8cuda_cub3parE)
_ZN41_INTERNAL_54745729_4_k_cu_13426799_1545196thrust24THRUST_300001_SM_1000_NS8cuda_cub3parE:
	.zero		1
	.type		_ZN41_INTERNAL_54745729_4_k_cu_13426799_1545196thrust24THRUST_300001_SM_1000_NS12placeholders2_4E,@object
	.size		_ZN41_INTERNAL_54745729_4_k_cu_13426799_1545196thrust24THRUST_300001_SM_1000_NS12placeholders2_4E,(_ZN41_INTERNAL_54745729_4_k_cu_13426799_1545194cuda3std3__45__cpo4cendE - _ZN41_INTERNAL_54745729_4_k_cu_13426799_1545196thrust24THRUST_300001_SM_1000_NS12placeholders2_4E)
_ZN41_INTERNAL_54745729_4_k_cu_13426799_1545196thrust24THRUST_300001_SM_1000_NS12placeholders2_4E:
	.zero		1
	.type		_ZN41_INTERNAL_54745729_4_k_cu_13426799_1545194cuda3std3__45__cpo4cendE,@object
	.size		_ZN41_INTERNAL_54745729_4_k_cu_13426799_1545194cuda3std3__45__cpo4cendE,(_ZN41_INTERNAL_54745729_4_k_cu_13426799_1545194cuda3std6ranges3__45__cpo4cendE - _ZN41_INTERNAL_54745729_4_k_cu_13426799_1545194cuda3std3__45__cpo4cendE)
_ZN41_INTERNAL_54745729_4_k_cu_13426799_1545194cuda3std3__45__cpo4cendE:
	.zero		1
	.type		_ZN41_INTERNAL_54745729_4_k_cu_13426799_1545194cuda3std6ranges3__45__cpo4cendE,@object
	.size		_ZN41_INTERNAL_54745729_4_k_cu_13426799_1545194cuda3std6ranges3__45__cpo4cendE,(_ZN41_INTERNAL_54745729_4_k_cu_13426799_1545194cuda3std3__420unreachable_sentinelE - _ZN41_INTERNAL_54745729_4_k_cu_13426799_1545194cuda3std6ranges3__45__cpo4cendE)
_ZN41_INTERNAL_54745729_4_k_cu_13426799_1545194cuda3std6ranges3__45__cpo4cendE:
	.zero		1
	.type		_ZN41_INTERNAL_54745729_4_k_cu_13426799_1545194cuda3std3__420unreachable_sentinelE,@object
	.size		_ZN41_INTERNAL_54745729_4_k_cu_13426799_1545194cuda3std3__420unreachable_sentinelE,(_ZN41_INTERNAL_54745729_4_k_cu_13426799_1545194cuda3std6ranges3__45__cpo5ssizeE - _ZN41_INTERNAL_54745729_4_k_cu_13426799_1545194cuda3std3__420unreachable_sentinelE)
_ZN41_INTERNAL_54745729_4_k_cu_13426799_1545194cuda3std3__420unreachable_sentinelE:
	.zero		1
	.type		_ZN41_INTERNAL_54745729_4_k_cu_13426799_1545194cuda3std6ranges3__45__cpo5ssizeE,@object
	.size		_ZN41_INTERNAL_54745729_4_k_cu_13426799_1545194cuda3std6ranges3__45__cpo5ssizeE,(_ZN41_INTERNAL_54745729_4_k_cu_13426799_1545196thrust24THRUST_300001_SM_1000_NS12placeholders2_8E - _ZN41_INTERNAL_54745729_4_k_cu_13426799_1545194cuda3std6ranges3__45__cpo5ssizeE)
_ZN41_INTERNAL_54745729_4_k_cu_13426799_1545194cuda3std6ranges3__45__cpo5ssizeE:
	.zero		1
	.type		_ZN41_INTERNAL_54745729_4_k_cu_13426799_1545196thrust24THRUST_300001_SM_1000_NS12placeholders2_8E,@object
	.size		_ZN41_INTERNAL_54745729_4_k_cu_13426799_1545196thrust24THRUST_300001_SM_1000_NS12placeholders2_8E,(_ZN41_INTERNAL_54745729_4_k_cu_13426799_1545194cuda3std3__45__cpo5crendE - _ZN41_INTERNAL_54745729_4_k_cu_13426799_1545196thrust24THRUST_300001_SM_1000_NS12placeholders2_8E)
_ZN41_INTERNAL_54745729_4_k_cu_13426799_1545196thrust24THRUST_300001_SM_1000_NS12placeholders2_8E:
	.zero		1
	.type		_ZN41_INTERNAL_54745729_4_k_cu_13426799_1545194cuda3std3__45__cpo5crendE,@object
	.size		_ZN41_INTERNAL_54745729_4_k_cu_13426799_1545194cuda3std3__45__cpo5crendE,(_ZN41_INTERNAL_54745729_4_k_cu_13426799_1545194cuda3std6ranges3__45__cpo4prevE - _ZN41_INTERNAL_54745729_4_k_cu_13426799_1545194cuda3std3__45__cpo5crendE)
_ZN41_INTERNAL_54745729_4_k_cu_13426799_1545194cuda3std3__45__cpo5crendE:
	.zero		1
	.type		_ZN41_INTERNAL_54745729_4_k_cu_13426799_1545194cuda3std6ranges3__45__cpo4prevE,@object
	.size		_ZN41_INTERNAL_54745729_4_k_cu_13426799_1545194cuda3std6ranges3__45__cpo4prevE,(_ZN41_INTERNAL_54745729_4_k_cu_13426799_1545194cuda3std6ranges3__45__cpo9iter_moveE - _ZN41_INTERNAL_54745729_4_k_cu_13426799_1545194cuda3std6ranges3__45__cpo4prevE)
_ZN41_INTERNAL_54745729_4_k_cu_13426799_1545194cuda3std6ranges3__45__cpo4prevE:
	.zero		1
	.type		_ZN41_INTERNAL_54745729_4_k_cu_13426799_1545194cuda3std6ranges3__45__cpo9iter_moveE,@object
	.size		_ZN41_INTERNAL_54745729_4_k_cu_13426799_1545194cuda3std6ranges3__45__cpo9iter_moveE,(_ZN41_INTERNAL_54745729_4_k_cu_13426799_1545196thrust24THRUST_300001_SM_1000_NS6system6detail10sequential3seqE - _ZN41_INTERNAL_54745729_4_k_cu_13426799_1545194cuda3std6ranges3__45__cpo9iter_moveE)
_ZN41_INTERNAL_54745729_4_k_cu_13426799_1545194cuda3std6ranges3__45__cpo9iter_moveE:
	.zero		1
	.type		_ZN41_INTERNAL_54745729_4_k_cu_13426799_1545196thrust24THRUST_300001_SM_1000_NS6system6detail10sequential3seqE,@object
	.size		_ZN41_INTERNAL_54745729_4_k_cu_13426799_1545196thrust24THRUST_300001_SM_1000_NS6system6detail10sequential3seqE,(.L_31 - _ZN41_INTERNAL_54745729_4_k_cu_13426799_1545196thrust24THRUST_300001_SM_1000_NS6system6detail10sequential3seqE)
_ZN41_INTERNAL_54745729_4_k_cu_13426799_1545196thrust24THRUST_300001_SM_1000_NS6system6detail10sequential3seqE:
	.zero		1
.L_31:


//--------------------- .nv.constant0._ZN3cub18CUB_300001_SM_10006detail11EmptyKernelIvEEvv --------------------------
	.section	.nv.constant0._ZN3cub18CUB_300001_SM_10006detail11EmptyKernelIvEEvv,"a",@progbits
	.sectionflags	@""
	.align	4
.nv.constant0._ZN3cub18CUB_300001_SM_10006detail11EmptyKernelIvEEvv:
	.zero		896


//--------------------- SYMBOLS --------------------------

	.type		.nv.reservedSmem.offset0,@object
	.size		.nv.reservedSmem.offset0,0x4
